	.headerflags	@"EF_CUDA_TEXMODE_UNIFIED EF_CUDA_64BIT_ADDRESS EF_CUDA_ACCELERATORS EF_CUDA_SM90 EF_CUDA_VIRTUAL_SM(EF_CUDA_SM90)"
	.elftype	@"ET_EXEC"


//--------------------- .nv.info                  --------------------------
	.section	.nv.info,"",@"SHT_CUDA_INFO"
	.align	4


	//----- nvinfo : EIATTR_REGCOUNT
	.align		4
        /*0000*/ 	.byte	0x04, 0x2f
        /*0002*/ 	.short	(.L_1 - .L_0)
	.align		4
.L_0:
        /*0004*/ 	.word	index@(triton_poi_fused_add_convolution_mul_40)
        /*0008*/ 	.word	0x00000020


	//----- nvinfo : EIATTR_MIN_STACK_SIZE
	.align		4
.L_1:
        /*000c*/ 	.byte	0x04, 0x12
        /*000e*/ 	.short	(.L_3 - .L_2)
	.align		4
.L_2:
        /*0010*/ 	.word	index@(triton_poi_fused_add_convolution_mul_40)
        /*0014*/ 	.word	0x00000000


	//----- nvinfo : EIATTR_FRAME_SIZE
	.align		4
.L_3:
        /*0018*/ 	.byte	0x04, 0x11
        /*001a*/ 	.short	(.L_5 - .L_4)
	.align		4
.L_4:
        /*001c*/ 	.word	index@(triton_poi_fused_add_convolution_mul_40)
        /*0020*/ 	.word	0x00000000


	//----- nvinfo : EIATTR_MIN_STACK_SIZE
	.align		4
.L_5:
        /*0024*/ 	.byte	0x04, 0x12
        /*0026*/ 	.short	(.L_7 - .L_6)
	.align		4
.L_6:
        /*0028*/ 	.word	index@(triton_poi_fused_add_convolution_mul_40)
        /*002c*/ 	.word	0x00000000
.L_7:


//--------------------- .nv.info.triton_poi_fused_add_convolution_mul_40 --------------------------
	.section	.nv.info.triton_poi_fused_add_convolution_mul_40,"",@"SHT_CUDA_INFO"
	.sectionflags	@""
	.align	4


	//----- nvinfo : EIATTR_CUDA_API_VERSION
	.align		4
        /*0000*/ 	.byte	0x04, 0x37
        /*0002*/ 	.short	(.L_9 - .L_8)
.L_8:
        /*0004*/ 	.word	0x0000007c


	//----- nvinfo : EIATTR_KPARAM_INFO
	.align		4
.L_9:
        /*0008*/ 	.byte	0x04, 0x17
        /*000a*/ 	.short	(.L_11 - .L_10)
.L_10:
        /*000c*/ 	.word	0x00000000
        /*0010*/ 	.short	0x000a
        /*0012*/ 	.short	0x0050
        /*0014*/ 	.byte	0x00, 0xf0, 0x11, 0x00


	//----- nvinfo : EIATTR_KPARAM_INFO
	.align		4
.L_11:
        /*0018*/ 	.byte	0x04, 0x17
        /*001a*/ 	.short	(.L_13 - .L_12)
.L_12:
        /*001c*/ 	.word	0x00000000
        /*0020*/ 	.short	0x0009
        /*0022*/ 	.short	0x0048
        /*0024*/ 	.byte	0x00, 0xf4, 0x21, 0x00


	//----- nvinfo : EIATTR_KPARAM_INFO
	.align		4
.L_13:
        /*0028*/ 	.byte	0x04, 0x17
        /*002a*/ 	.short	(.L_15 - .L_14)
.L_14:
        /*002c*/ 	.word	0x00000000
        /*0030*/ 	.short	0x0008
        /*0032*/ 	.short	0x0040
        /*0034*/ 	.byte	0x00, 0xf4, 0x21, 0x00


	//----- nvinfo : EIATTR_KPARAM_INFO
	.align		4
.L_15:
        /*0038*/ 	.byte	0x04, 0x17
        /*003a*/ 	.short	(.L_17 - .L_16)
.L_16:
        /*003c*/ 	.word	0x00000000
        /*0040*/ 	.short	0x0007
        /*0042*/ 	.short	0x0038
        /*0044*/ 	.byte	0x00, 0xf4, 0x21, 0x00


	//----- nvinfo : EIATTR_KPARAM_INFO
	.align		4
.L_17:
        /*0048*/ 	.byte	0x04, 0x17
        /*004a*/ 	.short	(.L_19 - .L_18)
.L_18:
        /*004c*/ 	.word	0x00000000
        /*0050*/ 	.short	0x0006
        /*0052*/ 	.short	0x0030
        /*0054*/ 	.byte	0x00, 0xf4, 0x21, 0x00


	//----- nvinfo : EIATTR_KPARAM_INFO
	.align		4
.L_19:
        /*0058*/ 	.byte	0x04, 0x17
        /*005a*/ 	.short	(.L_21 - .L_20)
.L_20:
        /*005c*/ 	.word	0x00000000
        /*0060*/ 	.short	0x0005
        /*0062*/ 	.short	0x0028
        /*0064*/ 	.byte	0x00, 0xf4, 0x21, 0x00


	//----- nvinfo : EIATTR_KPARAM_INFO
	.align		4
.L_21:
        /*0068*/ 	.byte	0x04, 0x17
        /*006a*/ 	.short	(.L_23 - .L_22)
.L_22:
        /*006c*/ 	.word	0x00000000
        /*0070*/ 	.short	0x0004
        /*0072*/ 	.short	0x0020
        /*0074*/ 	.byte	0x00, 0xf4, 0x21, 0x00


	//----- nvinfo : EIATTR_KPARAM_INFO
	.align		4
.L_23:
        /*0078*/ 	.byte	0x04, 0x17
        /*007a*/ 	.short	(.L_25 - .L_24)
.L_24:
        /*007c*/ 	.word	0x00000000
        /*0080*/ 	.short	0x0003
        /*0082*/ 	.short	0x0018
        /*0084*/ 	.byte	0x00, 0xf4, 0x21, 0x00


	//----- nvinfo : EIATTR_KPARAM_INFO
	.align		4
.L_25:
        /*0088*/ 	.byte	0x04, 0x17
        /*008a*/ 	.short	(.L_27 - .L_26)
.L_26:
        /*008c*/ 	.word	0x00000000
        /*0090*/ 	.short	0x0002
        /*0092*/ 	.short	0x0010
        /*0094*/ 	.byte	0x00, 0xf4, 0x21, 0x00


	//----- nvinfo : EIATTR_KPARAM_INFO
	.align		4
.L_27:
        /*0098*/ 	.byte	0x04, 0x17
        /*009a*/ 	.short	(.L_29 - .L_28)
.L_28:
        /*009c*/ 	.word	0x00000000
        /*00a0*/ 	.short	0x0001
        /*00a2*/ 	.short	0x0008
        /*00a4*/ 	.byte	0x00, 0xf4, 0x21, 0x00


	//----- nvinfo : EIATTR_KPARAM_INFO
	.align		4
.L_29:
        /*00a8*/ 	.byte	0x04, 0x17
        /*00aa*/ 	.short	(.L_31 - .L_30)
.L_30:
        /*00ac*/ 	.word	0x00000000
        /*00b0*/ 	.short	0x0000
        /*00b2*/ 	.short	0x0000
        /*00b4*/ 	.byte	0x00, 0xf4, 0x21, 0x00


	//----- nvinfo : EIATTR_SPARSE_MMA_MASK
	.align		4
.L_31:
        /*00b8*/ 	.byte	0x03, 0x50
        /*00ba*/ 	.short	0x0000


	//----- nvinfo : EIATTR_MAXREG_COUNT
	.align		4
        /*00bc*/ 	.byte	0x03, 0x1b
        /*00be*/ 	.short	0x00ff


	//----- nvinfo : EIATTR_EXIT_INSTR_OFFSETS
	.align		4
        /*00c0*/ 	.byte	0x04, 0x1c
        /*00c2*/ 	.short	(.L_33 - .L_32)


	//   ....[0]....
.L_32:
        /*00c4*/ 	.word	0x00000370


	//----- nvinfo : EIATTR_REQNTID
	.align		4
.L_33:
        /*00c8*/ 	.byte	0x04, 0x10
        /*00ca*/ 	.short	(.L_35 - .L_34)
.L_34:
        /*00cc*/ 	.word	0x00000080
        /*00d0*/ 	.word	0x00000001
        /*00d4*/ 	.word	0x00000001


	//----- nvinfo : EIATTR_CBANK_PARAM_SIZE
	.align		4
.L_35:
        /*00d8*/ 	.byte	0x03, 0x19
        /*00da*/ 	.short	0x0054


	//----- nvinfo : EIATTR_PARAM_CBANK
	.align		4
        /*00dc*/ 	.byte	0x04, 0x0a
        /*00de*/ 	.short	(.L_37 - .L_36)
	.align		4
.L_36:
        /*00e0*/ 	.word	index@(.nv.constant0.triton_poi_fused_add_convolution_mul_40)
        /*00e4*/ 	.short	0x0210
        /*00e6*/ 	.short	0x0054


	//----- nvinfo : EIATTR_SW_WAR
	.align		4
.L_37:
        /*00e8*/ 	.byte	0x04, 0x36
        /*00ea*/ 	.short	(.L_39 - .L_38)
.L_38:
        /*00ec*/ 	.word	0x00000008
.L_39:


//--------------------- .nv.callgraph             --------------------------
	.section	.nv.callgraph,"",@"SHT_CUDA_CALLGRAPH"
	.align	4
	.sectionentsize	8
	.align		4
        /*0000*/ 	.word	0x00000000
	.align		4
        /*0004*/ 	.word	0xffffffff
	.align		4
        /*0008*/ 	.word	0x00000000
	.align		4
        /*000c*/ 	.word	0xfffffffe
	.align		4
        /*0010*/ 	.word	0x00000000
	.align		4
        /*0014*/ 	.word	0xfffffffd
	.align		4
        /*0018*/ 	.word	0x00000000
	.align		4
        /*001c*/ 	.word	0xfffffffc


//--------------------- .text.triton_poi_fused_add_convolution_mul_40 --------------------------
	.section	.text.triton_poi_fused_add_convolution_mul_40,"ax",@progbits
	.align	128
        .global         triton_poi_fused_add_convolution_mul_40
        .type           triton_poi_fused_add_convolution_mul_40,@function
        .size           triton_poi_fused_add_convolution_mul_40,(.L_x_1 - triton_poi_fused_add_convolution_mul_40)
        .other          triton_poi_fused_add_convolution_mul_40,@"STO_CUDA_ENTRY STV_DEFAULT"
triton_poi_fused_add_convolution_mul_40:
.text.triton_poi_fused_add_convolution_mul_40:
[----:B------:R-:W-:Y:S01]  /*0000*/  LDC R1, c[0x0][0x28] ;  /* 0x00000a00ff017b82 */ /* 0x000fe20000000800 */
[----:B------:R-:W1:Y:S07]  /*0010*/  S2R R0, SR_TID.X ;  /* 0x0000000000007919 */ /* 0x000e6e0000002100 */
[----:B------:R-:W2:Y:S01]  /*0020*/  LDC.64 R8, c[0x0][0x210] ;  /* 0x00008400ff087b82 */ /* 0x000ea20000000a00 */
[----:B------:R-:W-:Y:S01]  /*0030*/  ULDC.64 UR4, c[0x0][0x208] ;  /* 0x0000820000047ab9 */ /* 0x000fe20000000a00 */
[----:B------:R-:W3:Y:S06]  /*0040*/  S2R R5, SR_CTAID.X ;  /* 0x0000000000057919 */ /* 0x000eec0000002500 */
[----:B------:R-:W4:Y:S08]  /*0050*/  LDC.64 R24, c[0x0][0x230] ;  /* 0x00008c00ff187b82 */ /* 0x000f300000000a00 */
[----:B------:R-:W5:Y:S08]  /*0060*/  LDC.64 R18, c[0x0][0x218] ;  /* 0x00008600ff127b82 */ /* 0x000f700000000a00 */
[----:B------:R-:W5:Y:S01]  /*0070*/  LDC.64 R26, c[0x0][0x238] ;  /* 0x00008e00ff1a7b82 */ /* 0x000f620000000a00 */
[----:B-1----:R-:W-:-:S07]  /*0080*/  SHF.L.U32 R0, R0, 0x1, RZ ;  /* 0x0000000100007819 */ /* 0x002fce00000006ff */
[----:B------:R-:W1:Y:S01]  /*0090*/  LDC.64 R14, c[0x0][0x220] ;  /* 0x00008800ff0e7b82 */ /* 0x000e620000000a00 */
[----:B----4-:R-:W4:Y:S01]  /*00a0*/  LDG.E R24, desc[UR4][R24.64] ;  /* 0x0000000418187981 */ /* 0x010f22000c1e1900 */
[----:B------:R-:W-:-:S04]  /*00b0*/  LOP3.LUT R0, R0, 0xfe, RZ, 0xc0, !PT ;  /* 0x000000fe00007812 */ /* 0x000fc800078ec0ff */
[----:B---3--:R-:W-:Y:S02]  /*00c0*/  LEA R5, R5, R0, 0x8 ;  /* 0x0000000005057211 */ /* 0x008fe400078e40ff */
[----:B------:R-:W3:Y:S03]  /*00d0*/  LDC.64 R28, c[0x0][0x250] ;  /* 0x00009400ff1c7b82 */ /* 0x000ee60000000a00 */
[----:B--2---:R-:W-:-:S05]  /*00e0*/  IMAD.WIDE R8, R5, 0x4, R8 ;  /* 0x0000000405087825 */ /* 0x004fca00078e0208 */
[----:B------:R-:W2:Y:S01]  /*00f0*/  LDC.64 R6, c[0x0][0x240] ;  /* 0x00009000ff067b82 */ /* 0x000ea20000000a00 */
[----:B------:R-:W4:Y:S07]  /*0100*/  LDG.E.64 R20, desc[UR4][R8.64] ;  /* 0x0000000408147981 */ /* 0x000f2e000c1e1b00 */
[----:B------:R-:W2:Y:S08]  /*0110*/  LDC.64 R12, c[0x0][0x228] ;  /* 0x00008a00ff0c7b82 */ /* 0x000eb00000000a00 */
[----:B------:R-:W2:Y:S01]  /*0120*/  LDC.64 R10, c[0x0][0x248] ;  /* 0x00009200ff0a7b82 */ /* 0x000ea20000000a00 */
[C---:B-----5:R-:W-:Y:S01]  /*0130*/  IMAD.WIDE R18, R5.reuse, 0x4, R18 ;  /* 0x0000000405127825 */ /* 0x060fe200078e0212 */
[----:B0-----:R-:W5:Y:S04]  /*0140*/  LDG.E R26, desc[UR4][R26.64] ;  /* 0x000000041a1a7981 */ /* 0x001f68000c1e1900 */
[----:B------:R-:W5:Y:S01]  /*0150*/  LDG.E.64 R22, desc[UR4][R18.64] ;  /* 0x0000000412167981 */ /* 0x000f62000c1e1b00 */
[----:B-1----:R-:W-:-:S03]  /*0160*/  IMAD.WIDE R14, R5, 0x4, R14 ;  /* 0x00000004050e7825 */ /* 0x002fc600078e020e */
[----:B---3--:R-:W3:Y:S04]  /*0170*/  LDG.E R2, desc[UR4][R28.64+0x8] ;  /* 0x000008041c027981 */ /* 0x008ee8000c1e1900 */
[----:B--2---:R-:W2:Y:S01]  /*0180*/  LDG.E R7, desc[UR4][R6.64] ;  /* 0x0000000406077981 */ /* 0x004ea2000c1e1900 */
[----:B------:R-:W-:-:S03]  /*0190*/  IMAD.WIDE R12, R5, 0x4, R12 ;  /* 0x00000004050c7825 */ /* 0x000fc600078e020c */
[----:B------:R-:W2:Y:S04]  /*01a0*/  LDG.E.64 R16, desc[UR4][R14.64] ;  /* 0x000000040e107981 */ /* 0x000ea8000c1e1b00 */
[----:B------:R-:W2:Y:S04]  /*01b0*/  LDG.E R3, desc[UR4][R28.64+0x4] ;  /* 0x000004041c037981 */ /* 0x000ea8000c1e1900 */
[----:B------:R-:W2:Y:S04]  /*01c0*/  LDG.E R0, desc[UR4][R10.64] ;  /* 0x000000040a007981 */ /* 0x000ea8000c1e1900 */
[----:B------:R-:W2:Y:S04]  /*01d0*/  LDG.E R6, desc[UR4][R28.64+0xc] ;  /* 0x00000c041c067981 */ /* 0x000ea8000c1e1900 */
[----:B------:R-:W2:Y:S04]  /*01e0*/  LDG.E R4, desc[UR4][R28.64+0x10] ;  /* 0x000010041c047981 */ /* 0x000ea8000c1e1900 */
[----:B------:R-:W2:Y:S01]  /*01f0*/  LDG.E.64 R10, desc[UR4][R12.64] ;  /* 0x000000040c0a7981 */ /* 0x000ea2000c1e1b00 */
[--C-:B----4-:R-:W-:Y:S01]  /*0200*/  FADD R20, R20, R24.reuse ;  /* 0x0000001814147221 */ /* 0x110fe20000000000 */
[----:B------:R-:W-:-:S02]  /*0210*/  FADD R21, R21, R24 ;  /* 0x0000001815157221 */ /* 0x000fc40000000000 */
[----:B------:R-:W0:Y:S01]  /*0220*/  LDC.64 R24, c[0x0][0x258] ;  /* 0x00009600ff187b82 */ /* 0x000e220000000a00 */
[--C-:B-----5:R-:W-:Y:S01]  /*0230*/  FADD R22, R22, R26.reuse ;  /* 0x0000001a16167221 */ /* 0x120fe20000000000 */
[----:B------:R-:W-:-:S03]  /*0240*/  FADD R23, R23, R26 ;  /* 0x0000001a17177221 */ /* 0x000fc60000000000 */
[C---:B---3--:R-:W-:Y:S01]  /*0250*/  FMUL R26, R2.reuse, R22 ;  /* 0x00000016021a7220 */ /* 0x048fe20000400000 */
[----:B------:R-:W-:Y:S01]  /*0260*/  FMUL R2, R2, R23 ;  /* 0x0000001702027220 */ /* 0x000fe20000400000 */
[--C-:B--2---:R-:W-:Y:S01]  /*0270*/  FADD R16, R16, R7.reuse ;  /* 0x0000000710107221 */ /* 0x104fe20000000000 */
[----:B------:R-:W-:Y:S01]  /*0280*/  FADD R17, R17, R7 ;  /* 0x0000000711117221 */ /* 0x000fe20000000000 */
[C---:B------:R-:W-:Y:S01]  /*0290*/  FFMA R7, R3.reuse, R20, R26 ;  /* 0x0000001403077223 */ /* 0x040fe2000000001a */
[----:B------:R-:W-:Y:S01]  /*02a0*/  FFMA R2, R3, R21, R2 ;  /* 0x0000001503027223 */ /* 0x000fe20000000002 */
[----:B0-----:R-:W-:-:S04]  /*02b0*/  IMAD.WIDE R24, R5, 0x4, R24 ;  /* 0x0000000405187825 */ /* 0x001fc800078e0218 */
[C---:B------:R-:W-:Y:S01]  /*02c0*/  FFMA R7, R6.reuse, R16, R7 ;  /* 0x0000001006077223 */ /* 0x040fe20000000007 */
[----:B------:R-:W-:Y:S01]  /*02d0*/  FFMA R2, R6, R17, R2 ;  /* 0x0000001106027223 */ /* 0x000fe20000000002 */
[----:B------:R-:W-:Y:S01]  /*02e0*/  STG.E.64 desc[UR4][R8.64], R20 ;  /* 0x0000001408007986 */ /* 0x000fe2000c101b04 */
[--C-:B------:R-:W-:Y:S01]  /*02f0*/  FADD R10, R10, R0.reuse ;  /* 0x000000000a0a7221 */ /* 0x100fe20000000000 */
[----:B------:R-:W-:-:S03]  /*0300*/  FADD R11, R11, R0 ;  /* 0x000000000b0b7221 */ /* 0x000fc60000000000 */
[C---:B------:R-:W-:Y:S01]  /*0310*/  FFMA R6, R4.reuse, R10, R7 ;  /* 0x0000000a04067223 */ /* 0x040fe20000000007 */
[----:B------:R-:W-:Y:S01]  /*0320*/  FFMA R7, R4, R11, R2 ;  /* 0x0000000b04077223 */ /* 0x000fe20000000002 */
[----:B------:R-:W-:Y:S04]  /*0330*/  STG.E.64 desc[UR4][R18.64], R22 ;  /* 0x0000001612007986 */ /* 0x000fe8000c101b04 */
[----:B------:R-:W-:Y:S04]  /*0340*/  STG.E.64 desc[UR4][R14.64], R16 ;  /* 0x000000100e007986 */ /* 0x000fe8000c101b04 */
[----:B------:R-:W-:Y:S04]  /*0350*/  STG.E.64 desc[UR4][R12.64], R10 ;  /* 0x0000000a0c007986 */ /* 0x000fe8000c101b04 */
[----:B------:R-:W-:Y:S01]  /*0360*/  STG.E.64 desc[UR4][R24.64], R6 ;  /* 0x0000000618007986 */ /* 0x000fe2000c101b04 */
[----:B------:R-:W-:Y:S05]  /*0370*/  EXIT ;  /* 0x000000000000794d */ /* 0x000fea0003800000 */
.L_x_0:
[----:B------:R-:W-:-:S00]  /*0380*/  BRA `(.L_x_0) ;  /* 0xfffffffc00fc7947 */ /* 0x000fc0000383ffff */
[----:B------:R-:W-:-:S00]  /*0390*/  NOP ;  /* 0x0000000000007918 */ /* 0x000fc00000000000 */
        /* <DEDUP_REMOVED lines=14> */
.L_x_1:


//--------------------- .nv.constant0.triton_poi_fused_add_convolution_mul_40 --------------------------
	.section	.nv.constant0.triton_poi_fused_add_convolution_mul_40,"a",@progbits
	.sectionflags	@""
	.align	4
.nv.constant0.triton_poi_fused_add_convolution_mul_40:
	.zero		612
